//
// Generated by NVIDIA NVVM Compiler
//
// Compiler Build ID: CL-36424714
// Cuda compilation tools, release 13.0, V13.0.88
// Based on NVVM 20.0.0
//

.version 9.0
.target sm_100
.address_size 64

	// .globl	_Z15check_dimensionv
.extern .func  (.param .b32 func_retval0) vprintf
(
	.param .b64 vprintf_param_0,
	.param .b64 vprintf_param_1
)
;
.global .align 1 .b8 $str[122] = {91, 68, 69, 86, 73, 67, 69, 93, 32, 103, 114, 100, 68, 105, 109, 58, 32, 40, 37, 100, 44, 32, 37, 100, 44, 32, 37, 100, 41, 44, 32, 98, 108, 111, 99, 107, 68, 105, 109, 58, 32, 40, 37, 100, 44, 32, 37, 100, 44, 32, 37, 100, 41, 44, 32, 98, 108, 111, 99, 107, 73, 100, 120, 58, 32, 40, 37, 100, 44, 32, 37, 100, 44, 32, 37, 100, 41, 44, 32, 116, 104, 114, 101, 97, 100, 73, 100, 120, 58, 32, 40, 37, 100, 44, 32, 37, 100, 44, 32, 37, 100, 41, 32, 61, 62, 32, 103, 108, 111, 98, 97, 108, 32, 105, 100, 120, 58, 32, 37, 100, 10};

.visible .entry _Z15check_dimensionv()
{
	.local .align 8 .b8 	__local_depot0[56];
	.reg .b64 	%SP;
	.reg .b64 	%SPL;
	.reg .b32 	%r<16>;
	.reg .b64 	%rd<5>;

	mov.u64 	%SPL, __local_depot0;
	cvta.local.u64 	%SP, %SPL;
	add.u64 	%rd1, %SP, 0;
	add.u64 	%rd2, %SPL, 0;
	mov.u32 	%r1, %ctaid.x;
	mov.u32 	%r2, %ntid.x;
	mov.u32 	%r3, %tid.x;
	mad.lo.s32 	%r4, %r1, %r2, %r3;
	mov.u32 	%r5, %nctaid.x;
	mov.u32 	%r6, %nctaid.y;
	mov.u32 	%r7, %nctaid.z;
	mov.u32 	%r8, %ntid.y;
	mov.u32 	%r9, %ntid.z;
	mov.u32 	%r10, %ctaid.y;
	mov.u32 	%r11, %ctaid.z;
	mov.u32 	%r12, %tid.y;
	mov.u32 	%r13, %tid.z;
	st.local.v2.u32 	[%rd2], {%r5, %r6};
	st.local.v2.u32 	[%rd2+8], {%r7, %r2};
	st.local.v2.u32 	[%rd2+16], {%r8, %r9};
	st.local.v2.u32 	[%rd2+24], {%r1, %r10};
	st.local.v2.u32 	[%rd2+32], {%r11, %r3};
	st.local.v2.u32 	[%rd2+40], {%r12, %r13};
	st.local.u32 	[%rd2+48], %r4;
	mov.u64 	%rd3, $str;
	cvta.global.u64 	%rd4, %rd3;
	{ // callseq 0, 0
	.param .b64 param0;
	st.param.b64 	[param0], %rd4;
	.param .b64 param1;
	st.param.b64 	[param1], %rd1;
	.param .b32 retval0;
	call.uni (retval0), 
	vprintf, 
	(
	param0, 
	param1
	);
	ld.param.b32 	%r14, [retval0];
	} // callseq 0
	ret;

}


// ===== COMPILED SASS (sm_100) =====

	.target	sm_100

	.elftype	@"ET_EXEC"


//--------------------- .note.nv.tkinfo           --------------------------
	.section	.note.nv.tkinfo,"",@"SHT_NOTE"
	.sectionflags	@"SHF_NOTE_NV_TKINFO"
	.tkinfo
        /*0018*/ 	.word	0x00000002
        /*0030*/ 	.string	""
        /*0030*/ 	.string	"ptxas"
        /*0030*/ 	.string	"Cuda compilation tools, release 13.0, V13.0.88"
        /*0030*/ 	.string	"Build cuda_13.0.r13.0/compiler.36424714_0"
        /*0030*/ 	.string	"-arch sm_100 -m 64 "



//--------------------- .note.nv.cuinfo           --------------------------
	.section	.note.nv.cuinfo,"",@"SHT_NOTE"
	.sectionflags	@"SHF_NOTE_NV_CUINFO"
        /*0018*/ 	.short	0x0002
        /*001a*/ 	.short	0x0064
        /*001c*/ 	.short	0x0082
	.zero		2


//--------------------- .nv.info                  --------------------------
	.section	.nv.info,"",@"SHT_CUDA_INFO"
	.align	4


	//----- nvinfo : EIATTR_REGCOUNT
	.align		4
        /*0000*/ 	.byte	0x04, 0x2f
        /*0002*/ 	.short	(.L_2 - .L_1)
	.align		4
.L_1:
        /*0004*/ 	.word	index@(_Z15check_dimensionv)
        /*0008*/ 	.word	0x00000018


	//----- nvinfo : EIATTR_FRAME_SIZE
	.align		4
.L_2:
        /*000c*/ 	.byte	0x04, 0x11
        /*000e*/ 	.short	(.L_4 - .L_3)
	.align		4
.L_3:
        /*0010*/ 	.word	index@(_Z15check_dimensionv)
        /*0014*/ 	.word	0x00000038


	//----- nvinfo : EIATTR_MIN_STACK_SIZE
	.align		4
.L_4:
        /*0018*/ 	.byte	0x04, 0x12
        /*001a*/ 	.short	(.L_6 - .L_5)
	.align		4
.L_5:
        /*001c*/ 	.word	index@(_Z15check_dimensionv)
        /*0020*/ 	.word	0x00000038
.L_6:


//--------------------- .nv.compat                --------------------------
	.section	.nv.compat,"",@"SHT_CUDA_COMPAT_INFO"
	.align	4
        /*0000*/ 	.byte	0x02, 0x09, 0x00, 0x00, 0x02, 0x02, 0x01, 0x00, 0x02, 0x05, 0x05, 0x00, 0x03, 0x07, 0x01, 0x01
        /*0010*/ 	.byte	0x02, 0x03, 0x00, 0x00, 0x02, 0x06, 0x01, 0x00, 0x04, 0x0b, 0x08, 0x00, 0x09, 0x00, 0x00, 0x00
        /*0020*/ 	.byte	0x00, 0x00, 0x00, 0x00


//--------------------- .nv.info._Z15check_dimensionv --------------------------
	.section	.nv.info._Z15check_dimensionv,"",@"SHT_CUDA_INFO"
	.sectionflags	@""
	.align	4


	//----- nvinfo : EIATTR_CUDA_API_VERSION
	.align		4
        /*0000*/ 	.byte	0x04, 0x37
        /*0002*/ 	.short	(.L_8 - .L_7)
.L_7:
        /*0004*/ 	.word	0x00000082


	//----- nvinfo : EIATTR_SPARSE_MMA_MASK
	.align		4
.L_8:
        /*0008*/ 	.byte	0x03, 0x50
        /*000a*/ 	.short	0x0000


	//----- nvinfo : EIATTR_MAXREG_COUNT
	.align		4
        /*000c*/ 	.byte	0x03, 0x1b
        /*000e*/ 	.short	0x00ff


	//----- nvinfo : EIATTR_EXTERNS
	.align		4
        /*0010*/ 	.byte	0x04, 0x0f
        /*0012*/ 	.short	(.L_10 - .L_9)


	//   ....[0]....
	.align		4
.L_9:
        /*0014*/ 	.word	index@(vprintf)


	//----- nvinfo : EIATTR_MERCURY_ISA_VERSION
	.align		4
.L_10:
        /*0018*/ 	.byte	0x03, 0x5f
        /*001a*/ 	.short	0x0101


	//----- nvinfo : EIATTR_VRC_CTA_INIT_COUNT
	.align		4
        /*001c*/ 	.byte	0x02, 0x4a
	.zero		1
	.zero		1


	//----- nvinfo : EIATTR_SYSCALL_OFFSETS
	.align		4
        /*0020*/ 	.byte	0x04, 0x46
        /*0022*/ 	.short	(.L_12 - .L_11)


	//   ....[0]....
.L_11:
        /*0024*/ 	.word	0x00000200


	//----- nvinfo : EIATTR_EXIT_INSTR_OFFSETS
	.align		4
.L_12:
        /*0028*/ 	.byte	0x04, 0x1c
        /*002a*/ 	.short	(.L_14 - .L_13)


	//   ....[0]....
.L_13:
        /*002c*/ 	.word	0x00000210


	//----- nvinfo : EIATTR_SW_WAR
	.align		4
.L_14:
        /*0030*/ 	.byte	0x04, 0x36
        /*0032*/ 	.short	(.L_16 - .L_15)
.L_15:
        /*0034*/ 	.word	0x00000008
.L_16:


//--------------------- .nv.callgraph             --------------------------
	.section	.nv.callgraph,"",@"SHT_CUDA_CALLGRAPH"
	.align	4
	.sectionentsize	8
	.align		4
        /*0000*/ 	.word	0x00000000
	.align		4
        /*0004*/ 	.word	0xffffffff
	.align		4
        /*0008*/ 	.word	index@(_Z15check_dimensionv)
	.align		4
        /*000c*/ 	.word	index@(vprintf)
	.align		4
        /*0010*/ 	.word	0x00000000
	.align		4
        /*0014*/ 	.word	0xfffffffe
	.align		4
        /*0018*/ 	.word	0x00000000
	.align		4
        /*001c*/ 	.word	0xfffffffd
	.align		4
        /*0020*/ 	.word	0x00000000
	.align		4
        /*0024*/ 	.word	0xfffffffc


//--------------------- .nv.constant4             --------------------------
	.section	.nv.constant4,"a",@progbits
	.align	8
	.align		8
.nv.constant4:
        /*0000*/ 	.dword	vprintf
	.align		8
        /*0008*/ 	.dword	$str


//--------------------- .text._Z15check_dimensionv --------------------------
	.section	.text._Z15check_dimensionv,"ax",@progbits
	.align	128
        .global         _Z15check_dimensionv
        .type           _Z15check_dimensionv,@function
        .size           _Z15check_dimensionv,(.L_x_2 - _Z15check_dimensionv)
        .other          _Z15check_dimensionv,@"STO_CUDA_ENTRY STV_DEFAULT"
_Z15check_dimensionv:
.text._Z15check_dimensionv:
[----:B------:R-:W0:Y:S01]  /*0000*/  LDC R1, c[0x0][0x37c] ;  /* 0x0000df00ff017b82 */ /* 0x000e220000000800 */
[----:B------:R-:W1:Y:S01]  /*0010*/  S2R R4, SR_CTAID.X ;  /* 0x0000000000047919 */ /* 0x000e620000002500 */
[----:B------:R-:W2:Y:S06]  /*0020*/  LDCU UR5, c[0x0][0x2fc] ;  /* 0x00005f80ff0577ac */ /* 0x000eac0008000800 */
[----:B------:R-:W1:Y:S01]  /*0030*/  LDC R11, c[0x0][0x360] ;  /* 0x0000d800ff0b7b82 */ /* 0x000e620000000800 */
[----:B------:R-:W-:Y:S01]  /*0040*/  MOV R2, 0x0 ;  /* 0x0000000000027802 */ /* 0x000fe20000000f00 */
[----:B------:R-:W1:Y:S01]  /*0050*/  S2R R15, SR_TID.X ;  /* 0x00000000000f7919 */ /* 0x000e620000002100 */
[----:B0-----:R-:W-:Y:S01]  /*0060*/  VIADD R1, R1, 0xffffffc8 ;  /* 0xffffffc801017836 */ /* 0x001fe20000000000 */
[----:B------:R-:W0:Y:S01]  /*0070*/  LDCU UR4, c[0x0][0x2f8] ;  /* 0x00005f00ff0477ac */ /* 0x000e220008000800 */
[----:B------:R-:W3:Y:S03]  /*0080*/  S2R R14, SR_CTAID.Z ;  /* 0x00000000000e7919 */ /* 0x000ee60000002700 */
[----:B------:R-:W4:Y:S01]  /*0090*/  LDC R8, c[0x0][0x370] ;  /* 0x0000dc00ff087b82 */ /* 0x000f220000000800 */
[----:B------:R-:W5:Y:S01]  /*00a0*/  LDCU.64 UR6, c[0x4][0x8] ;  /* 0x01000100ff0677ac */ /* 0x000f620008000a00 */
[----:B------:R-:W5:Y:S01]  /*00b0*/  S2R R16, SR_TID.Y ;  /* 0x0000000000107919 */ /* 0x000f620000002200 */
[----:B------:R-:W5:Y:S05]  /*00c0*/  S2R R17, SR_TID.Z ;  /* 0x0000000000117919 */ /* 0x000f6a0000002300 */
[----:B------:R-:W4:Y:S01]  /*00d0*/  LDC R9, c[0x0][0x374] ;  /* 0x0000dd00ff097b82 */ /* 0x000f220000000800 */
[----:B------:R-:W4:Y:S01]  /*00e0*/  S2R R5, SR_CTAID.Y ;  /* 0x0000000000057919 */ /* 0x000f220000002600 */
[----:B0-----:R-:W-:-:S06]  /*00f0*/  IADD3 R6, P0, PT, R1, UR4, RZ ;  /* 0x0000000401067c10 */ /* 0x001fcc000ff1e0ff */
[----:B------:R-:W0:Y:S01]  /*0100*/  LDC R10, c[0x0][0x378] ;  /* 0x0000de00ff0a7b82 */ /* 0x000e220000000800 */
[----:B--2---:R-:W-:-:S07]  /*0110*/  IMAD.X R7, RZ, RZ, UR5, P0 ;  /* 0x00000005ff077e24 */ /* 0x004fce00080e06ff */
[----:B------:R-:W2:Y:S01]  /*0120*/  LDC R12, c[0x0][0x364] ;  /* 0x0000d900ff0c7b82 */ /* 0x000ea20000000800 */
[----:B-1----:R-:W-:Y:S01]  /*0130*/  IMAD R0, R4, R11, R15 ;  /* 0x0000000b04007224 */ /* 0x002fe200078e020f */
[----:B---3--:R-:W-:Y:S06]  /*0140*/  STL.64 [R1+0x20], R14 ;  /* 0x0000200e01007387 */ /* 0x008fec0000100a00 */
[----:B------:R-:W2:Y:S01]  /*0150*/  LDC R13, c[0x0][0x368] ;  /* 0x0000da00ff0d7b82 */ /* 0x000ea20000000800 */
[----:B------:R-:W-:Y:S04]  /*0160*/  STL [R1+0x30], R0 ;  /* 0x0000300001007387 */ /* 0x000fe80000100800 */
[----:B-----5:R-:W-:Y:S03]  /*0170*/  STL.64 [R1+0x28], R16 ;  /* 0x0000281001007387 */ /* 0x020fe60000100a00 */
[----:B------:R-:W1:Y:S01]  /*0180*/  LDC.64 R2, c[0x4][R2] ;  /* 0x0100000002027b82 */ /* 0x000e620000000a00 */
[----:B----4-:R-:W-:Y:S04]  /*0190*/  STL.64 [R1], R8 ;  /* 0x0000000801007387 */ /* 0x010fe80000100a00 */
[----:B0-----:R-:W-:Y:S04]  /*01a0*/  STL.64 [R1+0x8], R10 ;  /* 0x0000080a01007387 */ /* 0x001fe80000100a00 */
[----:B------:R0:W-:Y:S04]  /*01b0*/  STL.64 [R1+0x18], R4 ;  /* 0x0000180401007387 */ /* 0x0001e80000100a00 */
[----:B--2---:R2:W-:Y:S01]  /*01c0*/  STL.64 [R1+0x10], R12 ;  /* 0x0000100c01007387 */ /* 0x0045e20000100a00 */
[----:B0-----:R-:W-:Y:S01]  /*01d0*/  IMAD.U32 R4, RZ, RZ, UR6 ;  /* 0x00000006ff047e24 */ /* 0x001fe2000f8e00ff */
[----:B------:R-:W-:-:S07]  /*01e0*/  MOV R5, UR7 ;  /* 0x0000000700057c02 */ /* 0x000fce0008000f00 */
[----:B------:R-:W-:-:S07]  /*01f0*/  LEPC R20, `(.L_x_0) ;  /* 0x000000001014794e */ /* 0x000fce0000000000 */
[----:B-12---:R-:W-:Y:S05]  /*0200*/  CALL.ABS.NOINC R2 ;  /* 0x0000000002007343 */ /* 0x006fea0003c00000 */
.L_x_0:
[----:B------:R-:W-:Y:S05]  /*0210*/  EXIT ;  /* 0x000000000000794d */ /* 0x000fea0003800000 */
.L_x_1:
[----:B------:R-:W-:-:S00]  /*0220*/  BRA `(.L_x_1) ;  /* 0xfffffffc00fc7947 */ /* 0x000fc0000383ffff */
[----:B------:R-:W-:-:S00]  /*0230*/  NOP ;  /* 0x0000000000007918 */ /* 0x000fc00000000000 */
        /* <DEDUP_REMOVED lines=12> */
.L_x_2:


//--------------------- .nv.global.init           --------------------------
	.section	.nv.global.init,"aw",@progbits
.nv.global.init:
	.type		$str,@object
	.size		$str,(.L_0 - $str)
$str:
        /*0000*/ 	.byte	0x5b, 0x44, 0x45, 0x56, 0x49, 0x43, 0x45, 0x5d, 0x20, 0x67, 0x72, 0x64, 0x44, 0x69, 0x6d, 0x3a
        /*0010*/ 	.byte	0x20, 0x28, 0x25, 0x64, 0x2c, 0x20, 0x25, 0x64, 0x2c, 0x20, 0x25, 0x64, 0x29, 0x2c, 0x20, 0x62
        /*0020*/ 	.byte	0x6c, 0x6f, 0x63, 0x6b, 0x44, 0x69, 0x6d, 0x3a, 0x20, 0x28, 0x25, 0x64, 0x2c, 0x20, 0x25, 0x64
        /*0030*/ 	.byte	0x2c, 0x20, 0x25, 0x64, 0x29, 0x2c, 0x20, 0x62, 0x6c, 0x6f, 0x63, 0x6b, 0x49, 0x64, 0x78, 0x3a
        /*0040*/ 	.byte	0x20, 0x28, 0x25, 0x64, 0x2c, 0x20, 0x25, 0x64, 0x2c, 0x20, 0x25, 0x64, 0x29, 0x2c, 0x20, 0x74
        /*0050*/ 	.byte	0x68, 0x72, 0x65, 0x61, 0x64, 0x49, 0x64, 0x78, 0x3a, 0x20, 0x28, 0x25, 0x64, 0x2c, 0x20, 0x25
        /*0060*/ 	.byte	0x64, 0x2c, 0x20, 0x25, 0x64, 0x29, 0x20, 0x3d, 0x3e, 0x20, 0x67, 0x6c, 0x6f, 0x62, 0x61, 0x6c
        /*0070*/ 	.byte	0x20, 0x69, 0x64, 0x78, 0x3a, 0x20, 0x25, 0x64, 0x0a, 0x00
.L_0:


//--------------------- .nv.shared.reserved.0     --------------------------
	.section	.nv.shared.reserved.0,"aw",@nobits
	.weak		__nv_reservedSMEM_offset_0_alias
	.size		__nv_reservedSMEM_offset_0_alias, 0, 64
	.other		__nv_reservedSMEM_offset_0_alias,@"STO_CUDA_RESERVED_SHARED STV_DEFAULT"
__nv_reservedSMEM_offset_0_alias:
	.zero		0
	.zero		64


//--------------------- .nv.constant0._Z15check_dimensionv --------------------------
	.section	.nv.constant0._Z15check_dimensionv,"a",@progbits
	.sectionflags	@""
	.align	4
.nv.constant0._Z15check_dimensionv:
	.zero		896


//--------------------- SYMBOLS --------------------------

	.type		.nv.reservedSmem.offset0,@object
	.size		.nv.reservedSmem.offset0,0x4
	.type		vprintf,@function
